//
// Generated by NVIDIA NVVM Compiler
//
// Compiler Build ID: CL-36424714
// Cuda compilation tools, release 13.0, V13.0.88
// Based on NVVM 20.0.0
//

.version 9.0
.target sm_100
.address_size 64

	// .globl	_Z13print_numbersi
.extern .func  (.param .b32 func_retval0) vprintf
(
	.param .b64 vprintf_param_0,
	.param .b64 vprintf_param_1
)
;
.global .align 1 .b8 $str[47] = {84, 104, 114, 101, 97, 100, 32, 73, 68, 32, 61, 32, 37, 100, 32, 44, 32, 66, 108, 111, 99, 107, 32, 73, 68, 32, 61, 32, 37, 100, 44, 32, 67, 111, 114, 101, 32, 73, 68, 32, 61, 32, 37, 100, 32, 10};

.visible .entry _Z13print_numbersi(
	.param .u32 _Z13print_numbersi_param_0
)
{
	.local .align 8 .b8 	__local_depot0[16];
	.reg .b64 	%SP;
	.reg .b64 	%SPL;
	.reg .pred 	%p<2>;
	.reg .b32 	%r<8>;
	.reg .b64 	%rd<5>;

	mov.u64 	%SPL, __local_depot0;
	cvta.local.u64 	%SP, %SPL;
	ld.param.u32 	%r4, [_Z13print_numbersi_param_0];
	mov.u32 	%r1, %tid.x;
	mov.u32 	%r2, %ctaid.x;
	mov.u32 	%r5, %ntid.x;
	mad.lo.s32 	%r3, %r2, %r5, %r1;
	setp.ge.s32 	%p1, %r3, %r4;
	@%p1 bra 	$L__BB0_2;
	add.u64 	%rd1, %SP, 0;
	add.u64 	%rd2, %SPL, 0;
	st.local.v2.u32 	[%rd2], {%r1, %r2};
	st.local.u32 	[%rd2+8], %r3;
	mov.u64 	%rd3, $str;
	cvta.global.u64 	%rd4, %rd3;
	{ // callseq 0, 0
	.param .b64 param0;
	st.param.b64 	[param0], %rd4;
	.param .b64 param1;
	st.param.b64 	[param1], %rd1;
	.param .b32 retval0;
	call.uni (retval0), 
	vprintf, 
	(
	param0, 
	param1
	);
	ld.param.b32 	%r6, [retval0];
	} // callseq 0
$L__BB0_2:
	ret;

}


// ===== COMPILED SASS (sm_100) =====

	.target	sm_100

	.elftype	@"ET_EXEC"


//--------------------- .note.nv.tkinfo           --------------------------
	.section	.note.nv.tkinfo,"",@"SHT_NOTE"
	.sectionflags	@"SHF_NOTE_NV_TKINFO"
	.tkinfo
        /*0018*/ 	.word	0x00000002
        /*0030*/ 	.string	""
        /*0030*/ 	.string	"ptxas"
        /*0030*/ 	.string	"Cuda compilation tools, release 13.0, V13.0.88"
        /*0030*/ 	.string	"Build cuda_13.0.r13.0/compiler.36424714_0"
        /*0030*/ 	.string	"-arch sm_100 -m 64 "



//--------------------- .note.nv.cuinfo           --------------------------
	.section	.note.nv.cuinfo,"",@"SHT_NOTE"
	.sectionflags	@"SHF_NOTE_NV_CUINFO"
        /*0018*/ 	.short	0x0002
        /*001a*/ 	.short	0x0064
        /*001c*/ 	.short	0x0082
	.zero		2


//--------------------- .nv.info                  --------------------------
	.section	.nv.info,"",@"SHT_CUDA_INFO"
	.align	4


	//----- nvinfo : EIATTR_REGCOUNT
	.align		4
        /*0000*/ 	.byte	0x04, 0x2f
        /*0002*/ 	.short	(.L_2 - .L_1)
	.align		4
.L_1:
        /*0004*/ 	.word	index@(_Z13print_numbersi)
        /*0008*/ 	.word	0x00000018


	//----- nvinfo : EIATTR_FRAME_SIZE
	.align		4
.L_2:
        /*000c*/ 	.byte	0x04, 0x11
        /*000e*/ 	.short	(.L_4 - .L_3)
	.align		4
.L_3:
        /*0010*/ 	.word	index@(_Z13print_numbersi)
        /*0014*/ 	.word	0x00000010


	//----- nvinfo : EIATTR_MIN_STACK_SIZE
	.align		4
.L_4:
        /*0018*/ 	.byte	0x04, 0x12
        /*001a*/ 	.short	(.L_6 - .L_5)
	.align		4
.L_5:
        /*001c*/ 	.word	index@(_Z13print_numbersi)
        /*0020*/ 	.word	0x00000010
.L_6:


//--------------------- .nv.compat                --------------------------
	.section	.nv.compat,"",@"SHT_CUDA_COMPAT_INFO"
	.align	4
        /*0000*/ 	.byte	0x02, 0x09, 0x00, 0x00, 0x02, 0x02, 0x01, 0x00, 0x02, 0x05, 0x05, 0x00, 0x03, 0x07, 0x01, 0x01
        /*0010*/ 	.byte	0x02, 0x03, 0x00, 0x00, 0x02, 0x06, 0x01, 0x00, 0x04, 0x0b, 0x08, 0x00, 0x09, 0x00, 0x00, 0x00
        /*0020*/ 	.byte	0x00, 0x00, 0x00, 0x00


//--------------------- .nv.info._Z13print_numbersi --------------------------
	.section	.nv.info._Z13print_numbersi,"",@"SHT_CUDA_INFO"
	.sectionflags	@""
	.align	4


	//----- nvinfo : EIATTR_CUDA_API_VERSION
	.align		4
        /*0000*/ 	.byte	0x04, 0x37
        /*0002*/ 	.short	(.L_8 - .L_7)
.L_7:
        /*0004*/ 	.word	0x00000082


	//----- nvinfo : EIATTR_KPARAM_INFO
	.align		4
.L_8:
        /*0008*/ 	.byte	0x04, 0x17
        /*000a*/ 	.short	(.L_10 - .L_9)
.L_9:
        /*000c*/ 	.word	0x00000000
        /*0010*/ 	.short	0x0000
        /*0012*/ 	.short	0x0000
        /*0014*/ 	.byte	0x00, 0xf0, 0x11, 0x00


	//----- nvinfo : EIATTR_SPARSE_MMA_MASK
	.align		4
.L_10:
        /*0018*/ 	.byte	0x03, 0x50
        /*001a*/ 	.short	0x0000


	//----- nvinfo : EIATTR_MAXREG_COUNT
	.align		4
        /*001c*/ 	.byte	0x03, 0x1b
        /*001e*/ 	.short	0x00ff


	//----- nvinfo : EIATTR_EXTERNS
	.align		4
        /*0020*/ 	.byte	0x04, 0x0f
        /*0022*/ 	.short	(.L_12 - .L_11)


	//   ....[0]....
	.align		4
.L_11:
        /*0024*/ 	.word	index@(vprintf)


	//----- nvinfo : EIATTR_MERCURY_ISA_VERSION
	.align		4
.L_12:
        /*0028*/ 	.byte	0x03, 0x5f
        /*002a*/ 	.short	0x0101


	//----- nvinfo : EIATTR_VRC_CTA_INIT_COUNT
	.align		4
        /*002c*/ 	.byte	0x02, 0x4a
	.zero		1
	.zero		1


	//----- nvinfo : EIATTR_SYSCALL_OFFSETS
	.align		4
        /*0030*/ 	.byte	0x04, 0x46
        /*0032*/ 	.short	(.L_14 - .L_13)


	//   ....[0]....
.L_13:
        /*0034*/ 	.word	0x00000150


	//----- nvinfo : EIATTR_EXIT_INSTR_OFFSETS
	.align		4
.L_14:
        /*0038*/ 	.byte	0x04, 0x1c
        /*003a*/ 	.short	(.L_16 - .L_15)


	//   ....[0]....
.L_15:
        /*003c*/ 	.word	0x000000c0


	//   ....[1]....
        /*0040*/ 	.word	0x00000160


	//----- nvinfo : EIATTR_CRS_STACK_SIZE
	.align		4
.L_16:
        /*0044*/ 	.byte	0x04, 0x1e
        /*0046*/ 	.short	(.L_18 - .L_17)
.L_17:
        /*0048*/ 	.word	0x00000000


	//----- nvinfo : EIATTR_CBANK_PARAM_SIZE
	.align		4
.L_18:
        /*004c*/ 	.byte	0x03, 0x19
        /*004e*/ 	.short	0x0004


	//----- nvinfo : EIATTR_PARAM_CBANK
	.align		4
        /*0050*/ 	.byte	0x04, 0x0a
        /*0052*/ 	.short	(.L_20 - .L_19)
	.align		4
.L_19:
        /*0054*/ 	.word	index@(.nv.constant0._Z13print_numbersi)
        /*0058*/ 	.short	0x0380
        /*005a*/ 	.short	0x0004


	//----- nvinfo : EIATTR_SW_WAR
	.align		4
.L_20:
        /*005c*/ 	.byte	0x04, 0x36
        /*005e*/ 	.short	(.L_22 - .L_21)
.L_21:
        /*0060*/ 	.word	0x00000008
.L_22:


//--------------------- .nv.callgraph             --------------------------
	.section	.nv.callgraph,"",@"SHT_CUDA_CALLGRAPH"
	.align	4
	.sectionentsize	8
	.align		4
        /*0000*/ 	.word	0x00000000
	.align		4
        /*0004*/ 	.word	0xffffffff
	.align		4
        /*0008*/ 	.word	index@(_Z13print_numbersi)
	.align		4
        /*000c*/ 	.word	index@(vprintf)
	.align		4
        /*0010*/ 	.word	0x00000000
	.align		4
        /*0014*/ 	.word	0xfffffffe
	.align		4
        /*0018*/ 	.word	0x00000000
	.align		4
        /*001c*/ 	.word	0xfffffffd
	.align		4
        /*0020*/ 	.word	0x00000000
	.align		4
        /*0024*/ 	.word	0xfffffffc


//--------------------- .nv.constant4             --------------------------
	.section	.nv.constant4,"a",@progbits
	.align	8
	.align		8
.nv.constant4:
        /*0000*/ 	.dword	vprintf
	.align		8
        /*0008*/ 	.dword	$str


//--------------------- .text._Z13print_numbersi  --------------------------
	.section	.text._Z13print_numbersi,"ax",@progbits
	.align	128
        .global         _Z13print_numbersi
        .type           _Z13print_numbersi,@function
        .size           _Z13print_numbersi,(.L_x_2 - _Z13print_numbersi)
        .other          _Z13print_numbersi,@"STO_CUDA_ENTRY STV_DEFAULT"
_Z13print_numbersi:
.text._Z13print_numbersi:
[----:B------:R-:W0:Y:S01]  /*0000*/  LDC R1, c[0x0][0x37c] ;  /* 0x0000df00ff017b82 */ /* 0x000e220000000800 */
[----:B------:R-:W1:Y:S01]  /*0010*/  S2R R8, SR_TID.X ;  /* 0x0000000000087919 */ /* 0x000e620000002100 */
[----:B------:R-:W2:Y:S01]  /*0020*/  LDCU UR5, c[0x0][0x2fc] ;  /* 0x00005f80ff0577ac */ /* 0x000ea20008000800 */
[----:B0-----:R-:W-:Y:S01]  /*0030*/  VIADD R1, R1, 0xfffffff0 ;  /* 0xfffffff001017836 */ /* 0x001fe20000000000 */
[----:B------:R-:W1:Y:S01]  /*0040*/  S2R R9, SR_CTAID.X ;  /* 0x0000000000097919 */ /* 0x000e620000002500 */
[----:B------:R-:W1:Y:S01]  /*0050*/  LDCU UR6, c[0x0][0x360] ;  /* 0x00006c00ff0677ac */ /* 0x000e620008000800 */
[----:B------:R-:W0:Y:S01]  /*0060*/  LDCU UR7, c[0x0][0x380] ;  /* 0x00007000ff0777ac */ /* 0x000e220008000800 */
[----:B------:R-:W3:Y:S02]  /*0070*/  LDCU UR4, c[0x0][0x2f8] ;  /* 0x00005f00ff0477ac */ /* 0x000ee40008000800 */
[----:B---3--:R-:W-:Y:S01]  /*0080*/  IADD3 R6, P1, PT, R1, UR4, RZ ;  /* 0x0000000401067c10 */ /* 0x008fe2000ff3e0ff */
[----:B-1----:R-:W-:-:S04]  /*0090*/  IMAD R0, R9, UR6, R8 ;  /* 0x0000000609007c24 */ /* 0x002fc8000f8e0208 */
[----:B--2---:R-:W-:Y:S01]  /*00a0*/  IMAD.X R7, RZ, RZ, UR5, P1 ;  /* 0x00000005ff077e24 */ /* 0x004fe200088e06ff */
[----:B0-----:R-:W-:-:S13]  /*00b0*/  ISETP.GE.AND P0, PT, R0, UR7, PT ;  /* 0x0000000700007c0c */ /* 0x001fda000bf06270 */
[----:B------:R-:W-:Y:S05]  /*00c0*/  @P0 EXIT ;  /* 0x000000000000094d */ /* 0x000fea0003800000 */
[----:B------:R-:W-:Y:S01]  /*00d0*/  MOV R2, 0x0 ;  /* 0x0000000000027802 */ /* 0x000fe20000000f00 */
[----:B------:R0:W-:Y:S01]  /*00e0*/  STL.64 [R1], R8 ;  /* 0x0000000801007387 */ /* 0x0001e20000100a00 */
[----:B------:R-:W1:Y:S03]  /*00f0*/  LDCU.64 UR4, c[0x4][0x8] ;  /* 0x01000100ff0477ac */ /* 0x000e660008000a00 */
[----:B------:R0:W-:Y:S01]  /*0100*/  STL [R1+0x8], R0 ;  /* 0x0000080001007387 */ /* 0x0001e20000100800 */
[----:B------:R-:W2:Y:S01]  /*0110*/  LDC.64 R2, c[0x4][R2] ;  /* 0x0100000002027b82 */ /* 0x000ea20000000a00 */
[----:B-1----:R-:W-:Y:S01]  /*0120*/  MOV R4, UR4 ;  /* 0x0000000400047c02 */ /* 0x002fe20008000f00 */
[----:B0-----:R-:W-:-:S07]  /*0130*/  IMAD.U32 R5, RZ, RZ, UR5 ;  /* 0x00000005ff057e24 */ /* 0x001fce000f8e00ff */
[----:B------:R-:W-:-:S07]  /*0140*/  LEPC R20, `(.L_x_0) ;  /* 0x000000001014794e */ /* 0x000fce0000000000 */
[----:B--2---:R-:W-:Y:S05]  /*0150*/  CALL.ABS.NOINC R2 ;  /* 0x0000000002007343 */ /* 0x004fea0003c00000 */
.L_x_0:
[----:B------:R-:W-:Y:S05]  /*0160*/  EXIT ;  /* 0x000000000000794d */ /* 0x000fea0003800000 */
.L_x_1:
[----:B------:R-:W-:-:S00]  /*0170*/  BRA `(.L_x_1) ;  /* 0xfffffffc00fc7947 */ /* 0x000fc0000383ffff */
[----:B------:R-:W-:-:S00]  /*0180*/  NOP ;  /* 0x0000000000007918 */ /* 0x000fc00000000000 */
[----:B------:R-:W-:-:S00]  /*0190*/  NOP ;  /* 0x0000000000007918 */ /* 0x000fc00000000000 */
[----:B------:R-:W-:-:S00]  /*01a0*/  NOP ;  /* 0x0000000000007918 */ /* 0x000fc00000000000 */
[----:B------:R-:W-:-:S00]  /*01b0*/  NOP ;  /* 0x0000000000007918 */ /* 0x000fc00000000000 */
[----:B------:R-:W-:-:S00]  /*01c0*/  NOP ;  /* 0x0000000000007918 */ /* 0x000fc00000000000 */
[----:B------:R-:W-:-:S00]  /*01d0*/  NOP ;  /* 0x0000000000007918 */ /* 0x000fc00000000000 */
[----:B------:R-:W-:-:S00]  /*01e0*/  NOP ;  /* 0x0000000000007918 */ /* 0x000fc00000000000 */
[----:B------:R-:W-:-:S00]  /*01f0*/  NOP ;  /* 0x0000000000007918 */ /* 0x000fc00000000000 */
.L_x_2:


//--------------------- .nv.global.init           --------------------------
	.section	.nv.global.init,"aw",@progbits
.nv.global.init:
	.type		$str,@object
	.size		$str,(.L_0 - $str)
$str:
        /*0000*/ 	.byte	0x54, 0x68, 0x72, 0x65, 0x61, 0x64, 0x20, 0x49, 0x44, 0x20, 0x3d, 0x20, 0x25, 0x64, 0x20, 0x2c
        /*0010*/ 	.byte	0x20, 0x42, 0x6c, 0x6f, 0x63, 0x6b, 0x20, 0x49, 0x44, 0x20, 0x3d, 0x20, 0x25, 0x64, 0x2c, 0x20
        /*0020*/ 	.byte	0x43, 0x6f, 0x72, 0x65, 0x20, 0x49, 0x44, 0x20, 0x3d, 0x20, 0x25, 0x64, 0x20, 0x0a, 0x00
.L_0:


//--------------------- .nv.shared.reserved.0     --------------------------
	.section	.nv.shared.reserved.0,"aw",@nobits
	.weak		__nv_reservedSMEM_offset_0_alias
	.size		__nv_reservedSMEM_offset_0_alias, 0, 64
	.other		__nv_reservedSMEM_offset_0_alias,@"STO_CUDA_RESERVED_SHARED STV_DEFAULT"
__nv_reservedSMEM_offset_0_alias:
	.zero		0
	.zero		64


//--------------------- .nv.constant0._Z13print_numbersi --------------------------
	.section	.nv.constant0._Z13print_numbersi,"a",@progbits
	.sectionflags	@""
	.align	4
.nv.constant0._Z13print_numbersi:
	.zero		900


//--------------------- SYMBOLS --------------------------

	.type		.nv.reservedSmem.offset0,@object
	.size		.nv.reservedSmem.offset0,0x4
	.type		vprintf,@function
